//
// Generated by NVIDIA NVVM Compiler
//
// Compiler Build ID: CL-36424714
// Cuda compilation tools, release 13.0, V13.0.88
// Based on NVVM 20.0.0
//

.version 9.0
.target sm_100
.address_size 64

	// .globl	_Z24multi_margin_loss_kernelPKfS0_Pfiifi

.visible .entry _Z24multi_margin_loss_kernelPKfS0_Pfiifi(
	.param .u64 .ptr .align 1 _Z24multi_margin_loss_kernelPKfS0_Pfiifi_param_0,
	.param .u64 .ptr .align 1 _Z24multi_margin_loss_kernelPKfS0_Pfiifi_param_1,
	.param .u64 .ptr .align 1 _Z24multi_margin_loss_kernelPKfS0_Pfiifi_param_2,
	.param .u32 _Z24multi_margin_loss_kernelPKfS0_Pfiifi_param_3,
	.param .u32 _Z24multi_margin_loss_kernelPKfS0_Pfiifi_param_4,
	.param .f32 _Z24multi_margin_loss_kernelPKfS0_Pfiifi_param_5,
	.param .u32 _Z24multi_margin_loss_kernelPKfS0_Pfiifi_param_6
)
{
	.reg .pred 	%p<16>;
	.reg .b32 	%r<35>;
	.reg .b32 	%f<130>;
	.reg .b64 	%rd<28>;

	ld.param.u64 	%rd8, [_Z24multi_margin_loss_kernelPKfS0_Pfiifi_param_0];
	ld.param.u64 	%rd9, [_Z24multi_margin_loss_kernelPKfS0_Pfiifi_param_1];
	ld.param.u64 	%rd10, [_Z24multi_margin_loss_kernelPKfS0_Pfiifi_param_2];
	ld.param.u32 	%r16, [_Z24multi_margin_loss_kernelPKfS0_Pfiifi_param_3];
	ld.param.u32 	%r17, [_Z24multi_margin_loss_kernelPKfS0_Pfiifi_param_4];
	ld.param.f32 	%f14, [_Z24multi_margin_loss_kernelPKfS0_Pfiifi_param_5];
	ld.param.u32 	%r18, [_Z24multi_margin_loss_kernelPKfS0_Pfiifi_param_6];
	cvta.to.global.u64 	%rd1, %rd9;
	cvta.to.global.u64 	%rd2, %rd8;
	cvta.to.global.u64 	%rd3, %rd10;
	mov.u32 	%r19, %ctaid.x;
	mov.u32 	%r20, %ntid.x;
	mov.u32 	%r21, %tid.x;
	mad.lo.s32 	%r22, %r19, %r20, %r21;
	setp.lt.s32 	%p1, %r22, %r17;
	add.s32 	%r23, %r18, %r17;
	setp.ge.s32 	%p2, %r22, %r23;
	or.pred  	%p3, %p1, %p2;
	@%p3 bra 	$L__BB0_14;
	setp.lt.s32 	%p7, %r18, 1;
	mov.f32 	%f129, 0f00000000;
	@%p7 bra 	$L__BB0_13;
	add.s32 	%r25, %r16, %r22;
	mul.wide.s32 	%rd11, %r25, 4;
	add.s64 	%rd12, %rd2, %rd11;
	ld.global.f32 	%f1, [%rd12];
	and.b32  	%r3, %r18, 7;
	setp.lt.u32 	%p8, %r18, 8;
	mov.f32 	%f129, 0f00000000;
	mov.b32 	%r33, 0;
	@%p8 bra 	$L__BB0_5;
	and.b32  	%r33, %r18, 2147483640;
	neg.s32 	%r31, %r33;
	add.s64 	%rd4, %rd2, 16;
	add.s64 	%rd27, %rd1, 16;
	mov.f32 	%f129, 0f00000000;
	mov.u32 	%r30, %r22;
$L__BB0_4:
	.pragma "nounroll";
	mul.wide.s32 	%rd13, %r30, 4;
	add.s64 	%rd14, %rd4, %rd13;
	ld.global.f32 	%f19, [%rd14+-16];
	ld.global.f32 	%f20, [%rd27+-16];
	sub.f32 	%f21, %f19, %f1;
	add.f32 	%f22, %f21, 0f3F800000;
	mul.f32 	%f23, %f20, %f22;
	max.f32 	%f24, %f23, 0f00000000;
	add.f32 	%f25, %f129, %f24;
	ld.global.f32 	%f26, [%rd14+-12];
	ld.global.f32 	%f27, [%rd27+-12];
	sub.f32 	%f28, %f26, %f1;
	add.f32 	%f29, %f28, 0f3F800000;
	mul.f32 	%f30, %f27, %f29;
	max.f32 	%f31, %f30, 0f00000000;
	add.f32 	%f32, %f25, %f31;
	ld.global.f32 	%f33, [%rd14+-8];
	ld.global.f32 	%f34, [%rd27+-8];
	sub.f32 	%f35, %f33, %f1;
	add.f32 	%f36, %f35, 0f3F800000;
	mul.f32 	%f37, %f34, %f36;
	max.f32 	%f38, %f37, 0f00000000;
	add.f32 	%f39, %f32, %f38;
	ld.global.f32 	%f40, [%rd14+-4];
	ld.global.f32 	%f41, [%rd27+-4];
	sub.f32 	%f42, %f40, %f1;
	add.f32 	%f43, %f42, 0f3F800000;
	mul.f32 	%f44, %f41, %f43;
	max.f32 	%f45, %f44, 0f00000000;
	add.f32 	%f46, %f39, %f45;
	ld.global.f32 	%f47, [%rd14];
	ld.global.f32 	%f48, [%rd27];
	sub.f32 	%f49, %f47, %f1;
	add.f32 	%f50, %f49, 0f3F800000;
	mul.f32 	%f51, %f48, %f50;
	max.f32 	%f52, %f51, 0f00000000;
	add.f32 	%f53, %f46, %f52;
	ld.global.f32 	%f54, [%rd14+4];
	ld.global.f32 	%f55, [%rd27+4];
	sub.f32 	%f56, %f54, %f1;
	add.f32 	%f57, %f56, 0f3F800000;
	mul.f32 	%f58, %f55, %f57;
	max.f32 	%f59, %f58, 0f00000000;
	add.f32 	%f60, %f53, %f59;
	ld.global.f32 	%f61, [%rd14+8];
	ld.global.f32 	%f62, [%rd27+8];
	sub.f32 	%f63, %f61, %f1;
	add.f32 	%f64, %f63, 0f3F800000;
	mul.f32 	%f65, %f62, %f64;
	max.f32 	%f66, %f65, 0f00000000;
	add.f32 	%f67, %f60, %f66;
	ld.global.f32 	%f68, [%rd14+12];
	ld.global.f32 	%f69, [%rd27+12];
	sub.f32 	%f70, %f68, %f1;
	add.f32 	%f71, %f70, 0f3F800000;
	mul.f32 	%f72, %f69, %f71;
	max.f32 	%f73, %f72, 0f00000000;
	add.f32 	%f129, %f67, %f73;
	add.s32 	%r31, %r31, 8;
	add.s32 	%r30, %r30, 8;
	add.s64 	%rd27, %rd27, 32;
	setp.ne.s32 	%p9, %r31, 0;
	@%p9 bra 	$L__BB0_4;
$L__BB0_5:
	setp.eq.s32 	%p10, %r3, 0;
	@%p10 bra 	$L__BB0_13;
	and.b32  	%r11, %r18, 3;
	setp.lt.u32 	%p11, %r3, 4;
	@%p11 bra 	$L__BB0_8;
	add.s32 	%r26, %r33, %r22;
	mul.wide.s32 	%rd15, %r26, 4;
	add.s64 	%rd16, %rd2, %rd15;
	ld.global.f32 	%f75, [%rd16];
	mul.wide.u32 	%rd17, %r33, 4;
	add.s64 	%rd18, %rd1, %rd17;
	ld.global.f32 	%f76, [%rd18];
	sub.f32 	%f77, %f75, %f1;
	add.f32 	%f78, %f77, 0f3F800000;
	mul.f32 	%f79, %f76, %f78;
	max.f32 	%f80, %f79, 0f00000000;
	add.f32 	%f81, %f129, %f80;
	ld.global.f32 	%f82, [%rd16+4];
	ld.global.f32 	%f83, [%rd18+4];
	sub.f32 	%f84, %f82, %f1;
	add.f32 	%f85, %f84, 0f3F800000;
	mul.f32 	%f86, %f83, %f85;
	max.f32 	%f87, %f86, 0f00000000;
	add.f32 	%f88, %f81, %f87;
	ld.global.f32 	%f89, [%rd16+8];
	ld.global.f32 	%f90, [%rd18+8];
	sub.f32 	%f91, %f89, %f1;
	add.f32 	%f92, %f91, 0f3F800000;
	mul.f32 	%f93, %f90, %f92;
	max.f32 	%f94, %f93, 0f00000000;
	add.f32 	%f95, %f88, %f94;
	ld.global.f32 	%f96, [%rd16+12];
	ld.global.f32 	%f97, [%rd18+12];
	sub.f32 	%f98, %f96, %f1;
	add.f32 	%f99, %f98, 0f3F800000;
	mul.f32 	%f100, %f97, %f99;
	max.f32 	%f101, %f100, 0f00000000;
	add.f32 	%f129, %f95, %f101;
	add.s32 	%r33, %r33, 4;
$L__BB0_8:
	setp.eq.s32 	%p12, %r11, 0;
	@%p12 bra 	$L__BB0_13;
	setp.eq.s32 	%p13, %r11, 1;
	@%p13 bra 	$L__BB0_11;
	add.s32 	%r27, %r33, %r22;
	mul.wide.s32 	%rd19, %r27, 4;
	add.s64 	%rd20, %rd2, %rd19;
	ld.global.f32 	%f103, [%rd20];
	mul.wide.u32 	%rd21, %r33, 4;
	add.s64 	%rd22, %rd1, %rd21;
	ld.global.f32 	%f104, [%rd22];
	sub.f32 	%f105, %f103, %f1;
	add.f32 	%f106, %f105, 0f3F800000;
	mul.f32 	%f107, %f104, %f106;
	max.f32 	%f108, %f107, 0f00000000;
	add.f32 	%f109, %f129, %f108;
	ld.global.f32 	%f110, [%rd20+4];
	ld.global.f32 	%f111, [%rd22+4];
	sub.f32 	%f112, %f110, %f1;
	add.f32 	%f113, %f112, 0f3F800000;
	mul.f32 	%f114, %f111, %f113;
	max.f32 	%f115, %f114, 0f00000000;
	add.f32 	%f129, %f109, %f115;
	add.s32 	%r33, %r33, 2;
$L__BB0_11:
	and.b32  	%r28, %r18, 1;
	setp.eq.b32 	%p14, %r28, 1;
	not.pred 	%p15, %p14;
	@%p15 bra 	$L__BB0_13;
	add.s32 	%r29, %r33, %r22;
	mul.wide.s32 	%rd23, %r29, 4;
	add.s64 	%rd24, %rd2, %rd23;
	ld.global.f32 	%f116, [%rd24];
	mul.wide.u32 	%rd25, %r33, 4;
	add.s64 	%rd26, %rd1, %rd25;
	ld.global.f32 	%f117, [%rd26];
	sub.f32 	%f118, %f116, %f1;
	add.f32 	%f119, %f118, 0f3F800000;
	mul.f32 	%f120, %f117, %f119;
	max.f32 	%f121, %f120, 0f00000000;
	add.f32 	%f129, %f129, %f121;
$L__BB0_13:
	st.global.f32 	[%rd3], %f129;
	bra.uni 	$L__BB0_16;
$L__BB0_14:
	setp.ge.s32 	%p4, %r22, %r17;
	setp.lt.s32 	%p5, %r22, %r23;
	and.pred  	%p6, %p4, %p5;
	@%p6 bra 	$L__BB0_16;
	st.global.f32 	[%rd3], %f14;
$L__BB0_16:
	ret;

}


// ===== COMPILED SASS (sm_100) =====

	.target	sm_100

	.elftype	@"ET_EXEC"


//--------------------- .note.nv.tkinfo           --------------------------
	.section	.note.nv.tkinfo,"",@"SHT_NOTE"
	.sectionflags	@"SHF_NOTE_NV_TKINFO"
	.tkinfo
        /*0018*/ 	.word	0x00000002
        /*0030*/ 	.string	""
        /*0030*/ 	.string	"ptxas"
        /*0030*/ 	.string	"Cuda compilation tools, release 13.0, V13.0.88"
        /*0030*/ 	.string	"Build cuda_13.0.r13.0/compiler.36424714_0"
        /*0030*/ 	.string	"-arch sm_100 -m 64 "



//--------------------- .note.nv.cuinfo           --------------------------
	.section	.note.nv.cuinfo,"",@"SHT_NOTE"
	.sectionflags	@"SHF_NOTE_NV_CUINFO"
        /*0018*/ 	.short	0x0002
        /*001a*/ 	.short	0x0064
        /*001c*/ 	.short	0x0082
	.zero		2


//--------------------- .nv.info                  --------------------------
	.section	.nv.info,"",@"SHT_CUDA_INFO"
	.align	4


	//----- nvinfo : EIATTR_REGCOUNT
	.align		4
        /*0000*/ 	.byte	0x04, 0x2f
        /*0002*/ 	.short	(.L_1 - .L_0)
	.align		4
.L_0:
        /*0004*/ 	.word	index@(_Z24multi_margin_loss_kernelPKfS0_Pfiifi)
        /*0008*/ 	.word	0x00000020


	//----- nvinfo : EIATTR_FRAME_SIZE
	.align		4
.L_1:
        /*000c*/ 	.byte	0x04, 0x11
        /*000e*/ 	.short	(.L_3 - .L_2)
	.align		4
.L_2:
        /*0010*/ 	.word	index@(_Z24multi_margin_loss_kernelPKfS0_Pfiifi)
        /*0014*/ 	.word	0x00000000


	//----- nvinfo : EIATTR_MIN_STACK_SIZE
	.align		4
.L_3:
        /*0018*/ 	.byte	0x04, 0x12
        /*001a*/ 	.short	(.L_5 - .L_4)
	.align		4
.L_4:
        /*001c*/ 	.word	index@(_Z24multi_margin_loss_kernelPKfS0_Pfiifi)
        /*0020*/ 	.word	0x00000000
.L_5:


//--------------------- .nv.compat                --------------------------
	.section	.nv.compat,"",@"SHT_CUDA_COMPAT_INFO"
	.align	4
        /*0000*/ 	.byte	0x02, 0x09, 0x00, 0x00, 0x02, 0x02, 0x01, 0x00, 0x02, 0x05, 0x05, 0x00, 0x03, 0x07, 0x01, 0x01
        /*0010*/ 	.byte	0x02, 0x03, 0x00, 0x00, 0x02, 0x06, 0x01, 0x00, 0x04, 0x0b, 0x08, 0x00, 0x09, 0x00, 0x00, 0x00
        /*0020*/ 	.byte	0x00, 0x00, 0x00, 0x00


//--------------------- .nv.info._Z24multi_margin_loss_kernelPKfS0_Pfiifi --------------------------
	.section	.nv.info._Z24multi_margin_loss_kernelPKfS0_Pfiifi,"",@"SHT_CUDA_INFO"
	.sectionflags	@""
	.align	4


	//----- nvinfo : EIATTR_CUDA_API_VERSION
	.align		4
        /*0000*/ 	.byte	0x04, 0x37
        /*0002*/ 	.short	(.L_7 - .L_6)
.L_6:
        /*0004*/ 	.word	0x00000082


	//----- nvinfo : EIATTR_KPARAM_INFO
	.align		4
.L_7:
        /*0008*/ 	.byte	0x04, 0x17
        /*000a*/ 	.short	(.L_9 - .L_8)
.L_8:
        /*000c*/ 	.word	0x00000000
        /*0010*/ 	.short	0x0006
        /*0012*/ 	.short	0x0024
        /*0014*/ 	.byte	0x00, 0xf0, 0x11, 0x00


	//----- nvinfo : EIATTR_KPARAM_INFO
	.align		4
.L_9:
        /*0018*/ 	.byte	0x04, 0x17
        /*001a*/ 	.short	(.L_11 - .L_10)
.L_10:
        /*001c*/ 	.word	0x00000000
        /*0020*/ 	.short	0x0005
        /*0022*/ 	.short	0x0020
        /*0024*/ 	.byte	0x00, 0xf0, 0x11, 0x00


	//----- nvinfo : EIATTR_KPARAM_INFO
	.align		4
.L_11:
        /*0028*/ 	.byte	0x04, 0x17
        /*002a*/ 	.short	(.L_13 - .L_12)
.L_12:
        /*002c*/ 	.word	0x00000000
        /*0030*/ 	.short	0x0004
        /*0032*/ 	.short	0x001c
        /*0034*/ 	.byte	0x00, 0xf0, 0x11, 0x00


	//----- nvinfo : EIATTR_KPARAM_INFO
	.align		4
.L_13:
        /*0038*/ 	.byte	0x04, 0x17
        /*003a*/ 	.short	(.L_15 - .L_14)
.L_14:
        /*003c*/ 	.word	0x00000000
        /*0040*/ 	.short	0x0003
        /*0042*/ 	.short	0x0018
        /*0044*/ 	.byte	0x00, 0xf0, 0x11, 0x00


	//----- nvinfo : EIATTR_KPARAM_INFO
	.align		4
.L_15:
        /*0048*/ 	.byte	0x04, 0x17
        /*004a*/ 	.short	(.L_17 - .L_16)
.L_16:
        /*004c*/ 	.word	0x00000000
        /*0050*/ 	.short	0x0002
        /*0052*/ 	.short	0x0010
        /*0054*/ 	.byte	0x00, 0xf5, 0x21, 0x00


	//----- nvinfo : EIATTR_KPARAM_INFO
	.align		4
.L_17:
        /*0058*/ 	.byte	0x04, 0x17
        /*005a*/ 	.short	(.L_19 - .L_18)
.L_18:
        /*005c*/ 	.word	0x00000000
        /*0060*/ 	.short	0x0001
        /*0062*/ 	.short	0x0008
        /*0064*/ 	.byte	0x00, 0xf5, 0x21, 0x00


	//----- nvinfo : EIATTR_KPARAM_INFO
	.align		4
.L_19:
        /*0068*/ 	.byte	0x04, 0x17
        /*006a*/ 	.short	(.L_21 - .L_20)
.L_20:
        /*006c*/ 	.word	0x00000000
        /*0070*/ 	.short	0x0000
        /*0072*/ 	.short	0x0000
        /*0074*/ 	.byte	0x00, 0xf5, 0x21, 0x00


	//----- nvinfo : EIATTR_SPARSE_MMA_MASK
	.align		4
.L_21:
        /*0078*/ 	.byte	0x03, 0x50
        /*007a*/ 	.short	0x0000


	//----- nvinfo : EIATTR_MAXREG_COUNT
	.align		4
        /*007c*/ 	.byte	0x03, 0x1b
        /*007e*/ 	.short	0x00ff


	//----- nvinfo : EIATTR_MERCURY_ISA_VERSION
	.align		4
        /*0080*/ 	.byte	0x03, 0x5f
        /*0082*/ 	.short	0x0101


	//----- nvinfo : EIATTR_VRC_CTA_INIT_COUNT
	.align		4
        /*0084*/ 	.byte	0x02, 0x4a
	.zero		1
	.zero		1


	//----- nvinfo : EIATTR_EXIT_INSTR_OFFSETS
	.align		4
        /*0088*/ 	.byte	0x04, 0x1c
        /*008a*/ 	.short	(.L_23 - .L_22)


	//   ....[0]....
.L_22:
        /*008c*/ 	.word	0x00000b00


	//   ....[1]....
        /*0090*/ 	.word	0x00000b30


	//   ....[2]....
        /*0094*/ 	.word	0x00000b70


	//----- nvinfo : EIATTR_CRS_STACK_SIZE
	.align		4
.L_23:
        /*0098*/ 	.byte	0x04, 0x1e
        /*009a*/ 	.short	(.L_25 - .L_24)
.L_24:
        /*009c*/ 	.word	0x00000000


	//----- nvinfo : EIATTR_CBANK_PARAM_SIZE
	.align		4
.L_25:
        /*00a0*/ 	.byte	0x03, 0x19
        /*00a2*/ 	.short	0x0028


	//----- nvinfo : EIATTR_PARAM_CBANK
	.align		4
        /*00a4*/ 	.byte	0x04, 0x0a
        /*00a6*/ 	.short	(.L_27 - .L_26)
	.align		4
.L_26:
        /*00a8*/ 	.word	index@(.nv.constant0._Z24multi_margin_loss_kernelPKfS0_Pfiifi)
        /*00ac*/ 	.short	0x0380
        /*00ae*/ 	.short	0x0028


	//----- nvinfo : EIATTR_SW_WAR
	.align		4
.L_27:
        /*00b0*/ 	.byte	0x04, 0x36
        /*00b2*/ 	.short	(.L_29 - .L_28)
.L_28:
        /*00b4*/ 	.word	0x00000008
.L_29:


//--------------------- .nv.callgraph             --------------------------
	.section	.nv.callgraph,"",@"SHT_CUDA_CALLGRAPH"
	.align	4
	.sectionentsize	8
	.align		4
        /*0000*/ 	.word	0x00000000
	.align		4
        /*0004*/ 	.word	0xffffffff
	.align		4
        /*0008*/ 	.word	0x00000000
	.align		4
        /*000c*/ 	.word	0xfffffffe
	.align		4
        /*0010*/ 	.word	0x00000000
	.align		4
        /*0014*/ 	.word	0xfffffffd
	.align		4
        /*0018*/ 	.word	0x00000000
	.align		4
        /*001c*/ 	.word	0xfffffffc


//--------------------- .text._Z24multi_margin_loss_kernelPKfS0_Pfiifi --------------------------
	.section	.text._Z24multi_margin_loss_kernelPKfS0_Pfiifi,"ax",@progbits
	.align	128
        .global         _Z24multi_margin_loss_kernelPKfS0_Pfiifi
        .type           _Z24multi_margin_loss_kernelPKfS0_Pfiifi,@function
        .size           _Z24multi_margin_loss_kernelPKfS0_Pfiifi,(.L_x_6 - _Z24multi_margin_loss_kernelPKfS0_Pfiifi)
        .other          _Z24multi_margin_loss_kernelPKfS0_Pfiifi,@"STO_CUDA_ENTRY STV_DEFAULT"
_Z24multi_margin_loss_kernelPKfS0_Pfiifi:
.text._Z24multi_margin_loss_kernelPKfS0_Pfiifi:
[----:B------:R-:W-:Y:S01]  /*0000*/  LDC R1, c[0x0][0x37c] ;  /* 0x0000df00ff017b82 */ /* 0x000fe20000000800 */
[----:B------:R-:W0:Y:S07]  /*0010*/  S2R R3, SR_TID.X ;  /* 0x0000000000037919 */ /* 0x000e2e0000002100 */
[----:B------:R-:W0:Y:S01]  /*0020*/  S2UR UR4, SR_CTAID.X ;  /* 0x00000000000479c3 */ /* 0x000e220000002500 */
[----:B------:R-:W1:Y:S01]  /*0030*/  LDCU UR14, c[0x0][0x39c] ;  /* 0x00007380ff0e77ac */ /* 0x000e620008000800 */
[----:B------:R-:W2:Y:S06]  /*0040*/  LDCU.64 UR12, c[0x0][0x358] ;  /* 0x00006b00ff0c77ac */ /* 0x000eac0008000a00 */
[----:B------:R-:W0:Y:S08]  /*0050*/  LDC R8, c[0x0][0x360] ;  /* 0x0000d800ff087b82 */ /* 0x000e300000000800 */
[----:B------:R-:W1:Y:S01]  /*0060*/  LDC R0, c[0x0][0x3a4] ;  /* 0x0000e900ff007b82 */ /* 0x000e620000000800 */
[----:B0-----:R-:W-:Y:S01]  /*0070*/  IMAD R8, R8, UR4, R3 ;  /* 0x0000000408087c24 */ /* 0x001fe2000f8e0203 */
[----:B-1----:R-:W-:-:S04]  /*0080*/  IADD3 R3, PT, PT, R0, UR14, RZ ;  /* 0x0000000e00037c10 */ /* 0x002fc8000fffe0ff */
[----:B------:R-:W-:-:S04]  /*0090*/  ISETP.GE.AND P0, PT, R8, R3, PT ;  /* 0x000000030800720c */ /* 0x000fc80003f06270 */
[----:B------:R-:W-:-:S13]  /*00a0*/  ISETP.LT.OR P0, PT, R8, UR14, P0 ;  /* 0x0000000e08007c0c */ /* 0x000fda0008701670 */
[----:B--2---:R-:W-:Y:S05]  /*00b0*/  @P0 BRA `(.L_x_0) ;  /* 0x0000000800940947 */ /* 0x004fea0003800000 */
[----:B------:R-:W-:Y:S01]  /*00c0*/  ISETP.GE.AND P0, PT, R0, 0x1, PT ;  /* 0x000000010000780c */ /* 0x000fe20003f06270 */
[----:B------:R-:W-:-:S12]  /*00d0*/  HFMA2 R14, -RZ, RZ, 0, 0 ;  /* 0x00000000ff0e7431 */ /* 0x000fd800000001ff */
[----:B------:R-:W-:Y:S05]  /*00e0*/  @!P0 BRA `(.L_x_1) ;  /* 0x00000008007c8947 */ /* 0x000fea0003800000 */
[----:B------:R-:W0:Y:S01]  /*00f0*/  LDC.64 R2, c[0x0][0x380] ;  /* 0x0000e000ff027b82 */ /* 0x000e220000000a00 */
[----:B------:R-:W1:Y:S02]  /*0100*/  LDCU UR4, c[0x0][0x398] ;  /* 0x00007300ff0477ac */ /* 0x000e640008000800 */
[----:B-1----:R-:W-:-:S05]  /*0110*/  IADD3 R5, PT, PT, R8, UR4, RZ ;  /* 0x0000000408057c10 */ /* 0x002fca000fffe0ff */
[----:B0-----:R-:W-:-:S05]  /*0120*/  IMAD.WIDE R4, R5, 0x4, R2 ;  /* 0x0000000405047825 */ /* 0x001fca00078e0202 */
[----:B------:R0:W5:Y:S01]  /*0130*/  LDG.E R10, desc[UR12][R4.64] ;  /* 0x0000000c040a7981 */ /* 0x000162000c1e1900 */
[C---:B------:R-:W-:Y:S02]  /*0140*/  ISETP.GE.U32.AND P1, PT, R0.reuse, 0x8, PT ;  /* 0x000000080000780c */ /* 0x040fe40003f26070 */
[----:B------:R-:W-:Y:S02]  /*0150*/  LOP3.LUT R11, R0, 0x7, RZ, 0xc0, !PT ;  /* 0x00000007000b7812 */ /* 0x000fe400078ec0ff */
[----:B------:R-:W-:Y:S02]  /*0160*/  MOV R14, RZ ;  /* 0x000000ff000e7202 */ /* 0x000fe40000000f00 */
[----:B------:R-:W-:Y:S02]  /*0170*/  ISETP.NE.AND P0, PT, R11, RZ, PT ;  /* 0x000000ff0b00720c */ /* 0x000fe40003f05270 */
[----:B------:R-:W-:-:S05]  /*0180*/  MOV R13, RZ ;  /* 0x000000ff000d7202 */ /* 0x000fca0000000f00 */
[----:B0-----:R-:W-:Y:S06]  /*0190*/  @!P1 BRA `(.L_x_2) ;  /* 0x0000000400309947 */ /* 0x001fec0003800000 */
[----:B------:R-:W0:Y:S01]  /*01a0*/  LDCU.128 UR8, c[0x0][0x380] ;  /* 0x00007000ff0877ac */ /* 0x000e220008000c00 */
[----:B------:R-:W-:Y:S02]  /*01b0*/  LOP3.LUT R13, R0, 0x7ffffff8, RZ, 0xc0, !PT ;  /* 0x7ffffff8000d7812 */ /* 0x000fe400078ec0ff */
[----:B------:R-:W-:Y:S02]  /*01c0*/  MOV R14, RZ ;  /* 0x000000ff000e7202 */ /* 0x000fe40000000f00 */
[----:B------:R-:W-:Y:S02]  /*01d0*/  MOV R9, R8 ;  /* 0x0000000800097202 */ /* 0x000fe40000000f00 */
[----:B------:R-:W-:Y:S01]  /*01e0*/  IADD3 R28, PT, PT, -R13, RZ, RZ ;  /* 0x000000ff0d1c7210 */ /* 0x000fe20007ffe1ff */
[----:B0-----:R-:W-:Y:S02]  /*01f0*/  UIADD3 UR4, UP1, UPT, UR10, 0x10, URZ ;  /* 0x000000100a047890 */ /* 0x001fe4000ff3e0ff */
[----:B------:R-:W-:-:S02]  /*0200*/  UIADD3 UR6, UP0, UPT, UR8, 0x10, URZ ;  /* 0x0000001008067890 */ /* 0x000fc4000ff1e0ff */
[----:B------:R-:W-:Y:S02]  /*0210*/  UIADD3.X UR5, UPT, UPT, URZ, UR11, URZ, UP1, !UPT ;  /* 0x0000000bff057290 */ /* 0x000fe40008ffe4ff */
[----:B------:R-:W-:Y:S01]  /*0220*/  MOV R6, UR4 ;  /* 0x0000000400067c02 */ /* 0x000fe20008000f00 */
[----:B------:R-:W-:-:S03]  /*0230*/  UIADD3.X UR7, UPT, UPT, URZ, UR9, URZ, UP0, !UPT ;  /* 0x00000009ff077290 */ /* 0x000fc600087fe4ff */
[----:B------:R-:W-:-:S09]  /*0240*/  MOV R7, UR5 ;  /* 0x0000000500077c02 */ /* 0x000fd20008000f00 */
.L_x_3:
[----:B------:R-:W-:Y:S01]  /*0250*/  MOV R4, UR6 ;  /* 0x0000000600047c02 */ /* 0x000fe20008000f00 */
[----:B------:R-:W2:Y:S01]  /*0260*/  LDG.E R18, desc[UR12][R6.64+-0xc] ;  /* 0xfffff40c06127981 */ /* 0x000ea2000c1e1900 */
[----:B------:R-:W-:-:S03]  /*0270*/  MOV R5, UR7 ;  /* 0x0000000700057c02 */ /* 0x000fc60008000f00 */
[----:B------:R-:W3:Y:S01]  /*0280*/  LDG.E R26, desc[UR12][R6.64+-0x10] ;  /* 0xfffff00c061a7981 */ /* 0x000ee2000c1e1900 */
[----:B------:R-:W-:-:S03]  /*0290*/  IMAD.WIDE R4, R9, 0x4, R4 ;  /* 0x0000000409047825 */ /* 0x000fc600078e0204 */
[----:B------:R-:W4:Y:S04]  /*02a0*/  LDG.E R12, desc[UR12][R6.64+-0x8] ;  /* 0xfffff80c060c7981 */ /* 0x000f28000c1e1900 */
[----:B------:R-:W2:Y:S04]  /*02b0*/  LDG.E R15, desc[UR12][R4.64+-0x10] ;  /* 0xfffff00c040f7981 */ /* 0x000ea8000c1e1900 */
[----:B------:R-:W3:Y:S04]  /*02c0*/  LDG.E R27, desc[UR12][R4.64+-0xc] ;  /* 0xfffff40c041b7981 */ /* 0x000ee8000c1e1900 */
[----:B------:R-:W4:Y:S04]  /*02d0*/  LDG.E R23, desc[UR12][R4.64+-0x8] ;  /* 0xfffff80c04177981 */ /* 0x000f28000c1e1900 */
[----:B------:R-:W4:Y:S04]  /*02e0*/  LDG.E R19, desc[UR12][R4.64+-0x4] ;  /* 0xfffffc0c04137981 */ /* 0x000f28000c1e1900 */
[----:B------:R-:W4:Y:S04]  /*02f0*/  LDG.E R17, desc[UR12][R4.64] ;  /* 0x0000000c04117981 */ /* 0x000f28000c1e1900 */
[----:B------:R-:W4:Y:S04]  /*0300*/  LDG.E R21, desc[UR12][R4.64+0x4] ;  /* 0x0000040c04157981 */ /* 0x000f28000c1e1900 */
[----:B------:R-:W4:Y:S04]  /*0310*/  LDG.E R16, desc[UR12][R6.64+-0x4] ;  /* 0xfffffc0c06107981 */ /* 0x000f28000c1e1900 */
[----:B------:R-:W4:Y:S04]  /*0320*/  LDG.E R25, desc[UR12][R4.64+0xc] ;  /* 0x00000c0c04197981 */ /* 0x000f28000c1e1900 */
[----:B------:R-:W4:Y:S04]  /*0330*/  LDG.E R22, desc[UR12][R6.64+0x4] ;  /* 0x0000040c06167981 */ /* 0x000f28000c1e1900 */
[----:B------:R-:W4:Y:S01]  /*0340*/  LDG.E R24, desc[UR12][R6.64+0x8] ;  /* 0x0000080c06187981 */ /* 0x000f22000c1e1900 */
[----:B--2--5:R-:W-:-:S03]  /*0350*/  FADD R20, -R10, R15 ;  /* 0x0000000f0a147221 */ /* 0x024fc60000000100 */
[----:B------:R0:W2:Y:S01]  /*0360*/  LDG.E R15, desc[UR12][R4.64+0x8] ;  /* 0x0000080c040f7981 */ /* 0x0000a2000c1e1900 */
[----:B------:R-:W-:-:S03]  /*0370*/  FADD R29, R20, 1 ;  /* 0x3f800000141d7421 */ /* 0x000fc60000000000 */
[----:B------:R-:W2:Y:S01]  /*0380*/  LDG.E R20, desc[UR12][R6.64] ;  /* 0x0000000c06147981 */ /* 0x000ea2000c1e1900 */
[----:B---3--:R-:W-:-:S04]  /*0390*/  FADD R27, -R10, R27 ;  /* 0x0000001b0a1b7221 */ /* 0x008fc80000000100 */
[----:B------:R-:W-:-:S04]  /*03a0*/  FADD R27, R27, 1 ;  /* 0x3f8000001b1b7421 */ /* 0x000fc80000000000 */
[----:B------:R-:W-:Y:S02]  /*03b0*/  FMUL R27, R18, R27 ;  /* 0x0000001b121b7220 */ /* 0x000fe40000400000 */
[----:B------:R1:W3:Y:S01]  /*03c0*/  LDG.E R18, desc[UR12][R6.64+0xc] ;  /* 0x00000c0c06127981 */ /* 0x0002e2000c1e1900 */
[----:B------:R-:W-:Y:S01]  /*03d0*/  FMUL R26, R26, R29 ;  /* 0x0000001d1a1a7220 */ /* 0x000fe20000400000 */
[C---:B----4-:R-:W-:Y:S01]  /*03e0*/  FADD R23, -R10.reuse, R23 ;  /* 0x000000170a177221 */ /* 0x050fe20000000100 */
[----:B------:R-:W-:-:S03]  /*03f0*/  FADD R19, -R10, R19 ;  /* 0x000000130a137221 */ /* 0x000fc60000000100 */
[----:B------:R-:W-:Y:S01]  /*0400*/  FADD R23, R23, 1 ;  /* 0x3f80000017177421 */ /* 0x000fe20000000000 */
[----:B0-----:R-:W-:Y:S01]  /*0410*/  FMNMX R5, RZ, R26, !PT ;  /* 0x0000001aff057209 */ /* 0x001fe20007800000 */
[----:B------:R-:W-:Y:S01]  /*0420*/  FADD R17, -R10, R17 ;  /* 0x000000110a117221 */ /* 0x000fe20000000100 */
[----:B------:R-:W-:Y:S01]  /*0430*/  FADD R19, R19, 1 ;  /* 0x3f80000013137421 */ /* 0x000fe20000000000 */
[----:B------:R-:W-:Y:S01]  /*0440*/  FMUL R12, R12, R23 ;  /* 0x000000170c0c7220 */ /* 0x000fe20000400000 */
[----:B------:R-:W-:Y:S01]  /*0450*/  FMNMX R27, RZ, R27, !PT ;  /* 0x0000001bff1b7209 */ /* 0x000fe20007800000 */
[----:B------:R-:W-:Y:S01]  /*0460*/  FADD R14, R5, R14 ;  /* 0x0000000e050e7221 */ /* 0x000fe20000000000 */
[----:B------:R-:W-:Y:S01]  /*0470*/  FADD R21, -R10, R21 ;  /* 0x000000150a157221 */ /* 0x000fe20000000100 */
[----:B------:R-:W-:Y:S01]  /*0480*/  FMUL R16, R16, R19 ;  /* 0x0000001310107220 */ /* 0x000fe20000400000 */
[----:B------:R-:W-:Y:S01]  /*0490*/  FADD R17, R17, 1 ;  /* 0x3f80000011117421 */ /* 0x000fe20000000000 */
[----:B------:R-:W-:Y:S01]  /*04a0*/  FMNMX R5, RZ, R12, !PT ;  /* 0x0000000cff057209 */ /* 0x000fe20007800000 */
[----:B------:R-:W-:Y:S01]  /*04b0*/  FADD R14, R14, R27 ;  /* 0x0000001b0e0e7221 */ /* 0x000fe20000000000 */
[----:B------:R-:W-:Y:S01]  /*04c0*/  FADD R21, R21, 1 ;  /* 0x3f80000015157421 */ /* 0x000fe20000000000 */
[----:B------:R-:W-:-:S02]  /*04d0*/  FMNMX R16, RZ, R16, !PT ;  /* 0x00000010ff107209 */ /* 0x000fc40007800000 */
[----:B------:R-:W-:Y:S01]  /*04e0*/  FADD R5, R14, R5 ;  /* 0x000000050e057221 */ /* 0x000fe20000000000 */
[----:B------:R-:W-:Y:S01]  /*04f0*/  IADD3 R28, PT, PT, R28, 0x8, RZ ;  /* 0x000000081c1c7810 */ /* 0x000fe20007ffe0ff */
[----:B------:R-:W-:Y:S01]  /*0500*/  FMUL R21, R22, R21 ;  /* 0x0000001516157220 */ /* 0x000fe20000400000 */
[----:B------:R-:W-:Y:S01]  /*0510*/  FADD R25, -R10, R25 ;  /* 0x000000190a197221 */ /* 0x000fe20000000100 */
[----:B------:R-:W-:Y:S01]  /*0520*/  FADD R5, R5, R16 ;  /* 0x0000001005057221 */ /* 0x000fe20000000000 */
[----:B------:R-:W-:Y:S02]  /*0530*/  ISETP.NE.AND P1, PT, R28, RZ, PT ;  /* 0x000000ff1c00720c */ /* 0x000fe40003f25270 */
[----:B------:R-:W-:Y:S01]  /*0540*/  FADD R25, R25, 1 ;  /* 0x3f80000019197421 */ /* 0x000fe20000000000 */
[----:B------:R-:W-:Y:S02]  /*0550*/  FMNMX R21, RZ, R21, !PT ;  /* 0x00000015ff157209 */ /* 0x000fe40007800000 */
[----:B-1----:R-:W-:-:S02]  /*0560*/  IADD3 R6, P2, PT, R6, 0x20, RZ ;  /* 0x0000002006067810 */ /* 0x002fc40007f5e0ff */
[----:B------:R-:W-:Y:S02]  /*0570*/  IADD3 R9, PT, PT, R9, 0x8, RZ ;  /* 0x0000000809097810 */ /* 0x000fe40007ffe0ff */
[----:B------:R-:W-:Y:S01]  /*0580*/  IADD3.X R7, PT, PT, RZ, R7, RZ, P2, !PT ;  /* 0x00000007ff077210 */ /* 0x000fe200017fe4ff */
[----:B--2---:R-:W-:Y:S01]  /*0590*/  FADD R15, -R10, R15 ;  /* 0x0000000f0a0f7221 */ /* 0x004fe20000000100 */
[----:B------:R-:W-:-:S03]  /*05a0*/  FMUL R17, R20, R17 ;  /* 0x0000001114117220 */ /* 0x000fc60000400000 */
[----:B------:R-:W-:Y:S02]  /*05b0*/  FADD R15, R15, 1 ;  /* 0x3f8000000f0f7421 */ /* 0x000fe40000000000 */
[----:B------:R-:W-:Y:S02]  /*05c0*/  FMNMX R4, RZ, R17, !PT ;  /* 0x00000011ff047209 */ /* 0x000fe40007800000 */
[----:B------:R-:W-:-:S03]  /*05d0*/  FMUL R15, R24, R15 ;  /* 0x0000000f180f7220 */ /* 0x000fc60000400000 */
[----:B------:R-:W-:Y:S01]  /*05e0*/  FADD R4, R5, R4 ;  /* 0x0000000405047221 */ /* 0x000fe20000000000 */
[----:B---3--:R-:W-:Y:S01]  /*05f0*/  FMUL R18, R18, R25 ;  /* 0x0000001912127220 */ /* 0x008fe20000400000 */
[----:B------:R-:W-:Y:S02]  /*0600*/  FMNMX R15, RZ, R15, !PT ;  /* 0x0000000fff0f7209 */ /* 0x000fe40007800000 */
[----:B------:R-:W-:Y:S02]  /*0610*/  FADD R4, R4, R21 ;  /* 0x0000001504047221 */ /* 0x000fe40000000000 */
[----:B------:R-:W-:Y:S02]  /*0620*/  FMNMX R5, RZ, R18, !PT ;  /* 0x00000012ff057209 */ /* 0x000fe40007800000 */
[----:B------:R-:W-:-:S04]  /*0630*/  FADD R4, R4, R15 ;  /* 0x0000000f04047221 */ /* 0x000fc80000000000 */
[----:B------:R-:W-:Y:S01]  /*0640*/  FADD R14, R4, R5 ;  /* 0x00000005040e7221 */ /* 0x000fe20000000000 */
[----:B------:R-:W-:Y:S06]  /*0650*/  @P1 BRA `(.L_x_3) ;  /* 0xfffffff800fc1947 */ /* 0x000fec000383ffff */
.L_x_2:
[----:B------:R-:W-:Y:S05]  /*0660*/  @!P0 BRA `(.L_x_1) ;  /* 0x00000004001c8947 */ /* 0x000fea0003800000 */
[----:B------:R-:W-:Y:S02]  /*0670*/  ISETP.GE.U32.AND P0, PT, R11, 0x4, PT ;  /* 0x000000040b00780c */ /* 0x000fe40003f06070 */
[----:B------:R-:W-:-:S04]  /*0680*/  LOP3.LUT R17, R0, 0x3, RZ, 0xc0, !PT ;  /* 0x0000000300117812 */ /* 0x000fc800078ec0ff */
[----:B------:R-:W-:-:S07]  /*0690*/  ISETP.NE.AND P1, PT, R17, RZ, PT ;  /* 0x000000ff1100720c */ /* 0x000fce0003f25270 */
[----:B------:R-:W-:Y:S06]  /*06a0*/  @!P0 BRA `(.L_x_4) ;  /* 0x0000000000848947 */ /* 0x000fec0003800000 */
[----:B------:R-:W0:Y:S01]  /*06b0*/  LDC.64 R6, c[0x0][0x388] ;  /* 0x0000e200ff067b82 */ /* 0x000e220000000a00 */
[----:B------:R-:W-:-:S05]  /*06c0*/  IADD3 R5, PT, PT, R8, R13, RZ ;  /* 0x0000000d08057210 */ /* 0x000fca0007ffe0ff */
[----:B------:R-:W-:-:S05]  /*06d0*/  IMAD.WIDE R4, R5, 0x4, R2 ;  /* 0x0000000405047825 */ /* 0x000fca00078e0202 */
[----:B------:R-:W2:Y:S04]  /*06e0*/  LDG.E R11, desc[UR12][R4.64] ;  /* 0x0000000c040b7981 */ /* 0x000ea8000c1e1900 */
[----:B------:R-:W3:Y:S04]  /*06f0*/  LDG.E R15, desc[UR12][R4.64+0x4] ;  /* 0x0000040c040f7981 */ /* 0x000ee8000c1e1900 */
[----:B------:R-:W4:Y:S04]  /*0700*/  LDG.E R19, desc[UR12][R4.64+0x8] ;  /* 0x0000080c04137981 */ /* 0x000f28000c1e1900 */
[----:B------:R-:W4:Y:S01]  /*0710*/  LDG.E R21, desc[UR12][R4.64+0xc] ;  /* 0x00000c0c04157981 */ /* 0x000f22000c1e1900 */
[----:B0-----:R-:W-:-:S05]  /*0720*/  IMAD.WIDE.U32 R6, R13, 0x4, R6 ;  /* 0x000000040d067825 */ /* 0x001fca00078e0006 */
[----:B------:R-:W4:Y:S04]  /*0730*/  LDG.E R12, desc[UR12][R6.64] ;  /* 0x0000000c060c7981 */ /* 0x000f28000c1e1900 */
[----:B------:R-:W4:Y:S04]  /*0740*/  LDG.E R16, desc[UR12][R6.64+0x4] ;  /* 0x0000040c06107981 */ /* 0x000f28000c1e1900 */
[----:B------:R-:W4:Y:S04]  /*0750*/  LDG.E R18, desc[UR12][R6.64+0x8] ;  /* 0x0000080c06127981 */ /* 0x000f28000c1e1900 */
[----:B------:R0:W4:Y:S01]  /*0760*/  LDG.E R9, desc[UR12][R6.64+0xc] ;  /* 0x00000c0c06097981 */ /* 0x000122000c1e1900 */
[----:B------:R-:W-:Y:S01]  /*0770*/  IADD3 R13, PT, PT, R13, 0x4, RZ ;  /* 0x000000040d0d7810 */ /* 0x000fe20007ffe0ff */
[C---:B--2--5:R-:W-:Y:S01]  /*0780*/  FADD R11, -R10.reuse, R11 ;  /* 0x0000000b0a0b7221 */ /* 0x064fe20000000100 */
[----:B---3--:R-:W-:-:S03]  /*0790*/  FADD R15, -R10, R15 ;  /* 0x0000000f0a0f7221 */ /* 0x008fc60000000100 */
[----:B------:R-:W-:Y:S01]  /*07a0*/  FADD R11, R11, 1 ;  /* 0x3f8000000b0b7421 */ /* 0x000fe20000000000 */
[----:B------:R-:W-:Y:S01]  /*07b0*/  FADD R15, R15, 1 ;  /* 0x3f8000000f0f7421 */ /* 0x000fe20000000000 */
[C---:B----4-:R-:W-:Y:S01]  /*07c0*/  FADD R19, -R10.reuse, R19 ;  /* 0x000000130a137221 */ /* 0x050fe20000000100 */
[----:B------:R-:W-:-:S03]  /*07d0*/  FADD R21, -R10, R21 ;  /* 0x000000150a157221 */ /* 0x000fc60000000100 */
[----:B------:R-:W-:Y:S01]  /*07e0*/  FADD R19, R19, 1 ;  /* 0x3f80000013137421 */ /* 0x000fe20000000000 */
[----:B------:R-:W-:Y:S01]  /*07f0*/  FMUL R11, R12, R11 ;  /* 0x0000000b0c0b7220 */ /* 0x000fe20000400000 */
[----:B------:R-:W-:-:S04]  /*0800*/  FMUL R15, R16, R15 ;  /* 0x0000000f100f7220 */ /* 0x000fc80000400000 */
[----:B------:R-:W-:Y:S01]  /*0810*/  FMNMX R11, RZ, R11, !PT ;  /* 0x0000000bff0b7209 */ /* 0x000fe20007800000 */
[----:B0-----:R-:W-:Y:S01]  /*0820*/  FADD R6, R21, 1 ;  /* 0x3f80000015067421 */ /* 0x001fe20000000000 */
[----:B------:R-:W-:Y:S01]  /*0830*/  FMUL R18, R18, R19 ;  /* 0x0000001312127220 */ /* 0x000fe20000400000 */
[----:B------:R-:W-:Y:S02]  /*0840*/  FMNMX R4, RZ, R15, !PT ;  /* 0x0000000fff047209 */ /* 0x000fe40007800000 */
[----:B------:R-:W-:Y:S01]  /*0850*/  FADD R11, R14, R11 ;  /* 0x0000000b0e0b7221 */ /* 0x000fe20000000000 */
[----:B------:R-:W-:Y:S01]  /*0860*/  FMUL R6, R9, R6 ;  /* 0x0000000609067220 */ /* 0x000fe20000400000 */
[----:B------:R-:W-:Y:S02]  /*0870*/  FMNMX R5, RZ, R18, !PT ;  /* 0x00000012ff057209 */ /* 0x000fe40007800000 */
[----:B------:R-:W-:Y:S02]  /*0880*/  FADD R4, R11, R4 ;  /* 0x000000040b047221 */ /* 0x000fe40000000000 */
[----:B------:R-:W-:-:S02]  /*0890*/  FMNMX R7, RZ, R6, !PT ;  /* 0x00000006ff077209 */ /* 0x000fc40007800000 */
[----:B------:R-:W-:-:S04]  /*08a0*/  FADD R4, R4, R5 ;  /* 0x0000000504047221 */ /* 0x000fc80000000000 */
[----:B------:R-:W-:-:S07]  /*08b0*/  FADD R14, R4, R7 ;  /* 0x00000007040e7221 */ /* 0x000fce0000000000 */
.L_x_4:
[----:B------:R-:W-:Y:S05]  /*08c0*/  @!P1 BRA `(.L_x_1) ;  /* 0x0000000000849947 */ /* 0x000fea0003800000 */
[----:B------:R-:W-:Y:S02]  /*08d0*/  ISETP.NE.AND P0, PT, R17, 0x1, PT ;  /* 0x000000011100780c */ /* 0x000fe40003f05270 */
[----:B------:R-:W-:-:S04]  /*08e0*/  LOP3.LUT R0, R0, 0x1, RZ, 0xc0, !PT ;  /* 0x0000000100007812 */ /* 0x000fc800078ec0ff */
[----:B------:R-:W-:-:S07]  /*08f0*/  ISETP.NE.U32.AND P1, PT, R0, 0x1, PT ;  /* 0x000000010000780c */ /* 0x000fce0003f25070 */
[----:B------:R-:W0:Y:S01]  /*0900*/  @P0 LDC.64 R16, c[0x0][0x388] ;  /* 0x0000e200ff100b82 */ /* 0x000e220000000a00 */
[----:B------:R-:W-:-:S05]  /*0910*/  @P0 IADD3 R7, PT, PT, R8, R13, RZ ;  /* 0x0000000d08070210 */ /* 0x000fca0007ffe0ff */
[----:B------:R-:W-:Y:S02]  /*0920*/  @P0 IMAD.WIDE R6, R7, 0x4, R2 ;  /* 0x0000000407060825 */ /* 0x000fe400078e0202 */
[----:B------:R-:W1:Y:S03]  /*0930*/  @!P1 LDC.64 R4, c[0x0][0x388] ;  /* 0x0000e200ff049b82 */ /* 0x000e660000000a00 */
[----:B------:R-:W2:Y:S04]  /*0940*/  @P0 LDG.E R11, desc[UR12][R6.64] ;  /* 0x0000000c060b0981 */ /* 0x000ea8000c1e1900 */
[----:B------:R-:W3:Y:S01]  /*0950*/  @P0 LDG.E R15, desc[UR12][R6.64+0x4] ;  /* 0x0000040c060f0981 */ /* 0x000ee2000c1e1900 */
[C---:B0-----:R-:W-:Y:S01]  /*0960*/  @P0 IMAD.WIDE.U32 R16, R13.reuse, 0x4, R16 ;  /* 0x000000040d100825 */ /* 0x041fe200078e0010 */
[----:B------:R-:W-:-:S04]  /*0970*/  @P0 IADD3 R13, PT, PT, R13, 0x2, RZ ;  /* 0x000000020d0d0810 */ /* 0x000fc80007ffe0ff */
[----:B------:R-:W-:Y:S01]  /*0980*/  @!P1 IADD3 R9, PT, PT, R8, R13, RZ ;  /* 0x0000000d08099210 */ /* 0x000fe20007ffe0ff */
[----:B------:R-:W4:Y:S04]  /*0990*/  @P0 LDG.E R0, desc[UR12][R16.64] ;  /* 0x0000000c10000981 */ /* 0x000f28000c1e1900 */
[----:B------:R-:W-:Y:S01]  /*09a0*/  @!P1 IMAD.WIDE R2, R9, 0x4, R2 ;  /* 0x0000000409029825 */ /* 0x000fe200078e0202 */
[----:B------:R-:W4:Y:S03]  /*09b0*/  @P0 LDG.E R8, desc[UR12][R16.64+0x4] ;  /* 0x0000040c10080981 */ /* 0x000f26000c1e1900 */
[----:B-1----:R-:W-:Y:S02]  /*09c0*/  @!P1 IMAD.WIDE.U32 R4, R13, 0x4, R4 ;  /* 0x000000040d049825 */ /* 0x002fe400078e0004 */
[----:B------:R-:W4:Y:S04]  /*09d0*/  @!P1 LDG.E R3, desc[UR12][R2.64] ;  /* 0x0000000c02039981 */ /* 0x000f28000c1e1900 */
[----:B------:R-:W4:Y:S01]  /*09e0*/  @!P1 LDG.E R4, desc[UR12][R4.64] ;  /* 0x0000000c04049981 */ /* 0x000f22000c1e1900 */
[----:B--2--5:R-:W-:-:S04]  /*09f0*/  @P0 FADD R11, -R10, R11 ;  /* 0x0000000b0a0b0221 */ /* 0x024fc80000000100 */
[----:B------:R-:W-:Y:S01]  /*0a00*/  @P0 FADD R11, R11, 1 ;  /* 0x3f8000000b0b0421 */ /* 0x000fe20000000000 */
[----:B---3--:R-:W-:-:S04]  /*0a10*/  @P0 FADD R15, -R10, R15 ;  /* 0x0000000f0a0f0221 */ /* 0x008fc80000000100 */
[----:B------:R-:W-:Y:S01]  /*0a20*/  @P0 FADD R15, R15, 1 ;  /* 0x3f8000000f0f0421 */ /* 0x000fe20000000000 */
[----:B----4-:R-:W-:-:S03]  /*0a30*/  @P0 FMUL R0, R0, R11 ;  /* 0x0000000b00000220 */ /* 0x010fc60000400000 */
[----:B------:R-:W-:Y:S01]  /*0a40*/  @P0 FMUL R8, R8, R15 ;  /* 0x0000000f08080220 */ /* 0x000fe20000400000 */
[----:B------:R-:W-:Y:S01]  /*0a50*/  @!P1 FADD R10, -R10, R3 ;  /* 0x000000030a0a9221 */ /* 0x000fe20000000100 */
[----:B------:R-:W-:-:S03]  /*0a60*/  @P0 FMNMX R7, RZ, R0, !PT ;  /* 0x00000000ff070209 */ /* 0x000fc60007800000 */
[----:B------:R-:W-:Y:S01]  /*0a70*/  @!P1 FADD R3, R10, 1 ;  /* 0x3f8000000a039421 */ /* 0x000fe20000000000 */
[----:B------:R-:W-:Y:S01]  /*0a80*/  @P0 FMNMX R8, RZ, R8, !PT ;  /* 0x00000008ff080209 */ /* 0x000fe20007800000 */
[----:B------:R-:W-:Y:S02]  /*0a90*/  @P0 FADD R7, R14, R7 ;  /* 0x000000070e070221 */ /* 0x000fe40000000000 */
[----:B------:R-:W-:Y:S02]  /*0aa0*/  @!P1 FMUL R3, R4, R3 ;  /* 0x0000000304039220 */ /* 0x000fe40000400000 */
[----:B------:R-:W-:-:S03]  /*0ab0*/  @P0 FADD R14, R7, R8 ;  /* 0x00000008070e0221 */ /* 0x000fc60000000000 */
[----:B------:R-:W-:-:S05]  /*0ac0*/  @!P1 FMNMX R3, RZ, R3, !PT ;  /* 0x00000003ff039209 */ /* 0x000fca0007800000 */
[----:B------:R-:W-:-:S07]  /*0ad0*/  @!P1 FADD R14, R14, R3 ;  /* 0x000000030e0e9221 */ /* 0x000fce0000000000 */
.L_x_1:
[----:B------:R-:W0:Y:S02]  /*0ae0*/  LDC.64 R2, c[0x0][0x390] ;  /* 0x0000e400ff027b82 */ /* 0x000e240000000a00 */
[----:B0-----:R-:W-:Y:S01]  /*0af0*/  STG.E desc[UR12][R2.64], R14 ;  /* 0x0000000e02007986 */ /* 0x001fe2000c10190c */
[----:B------:R-:W-:Y:S05]  /*0b00*/  EXIT ;  /* 0x000000000000794d */ /* 0x000fea0003800000 */
.L_x_0:
[C---:B------:R-:W-:Y:S02]  /*0b10*/  ISETP.GE.AND P0, PT, R8.reuse, R3, PT ;  /* 0x000000030800720c */ /* 0x040fe40003f06270 */
[----:B------:R-:W-:-:S13]  /*0b20*/  ISETP.GE.AND P1, PT, R8, UR14, PT ;  /* 0x0000000e08007c0c */ /* 0x000fda000bf26270 */
[----:B------:R-:W-:Y:S05]  /*0b30*/  @!P0 EXIT P1 ;  /* 0x000000000000894d */ /* 0x000fea0000800000 */
[----:B------:R-:W0:Y:S08]  /*0b40*/  LDC R5, c[0x0][0x3a0] ;  /* 0x0000e800ff057b82 */ /* 0x000e300000000800 */
[----:B------:R-:W0:Y:S02]  /*0b50*/  LDC.64 R2, c[0x0][0x390] ;  /* 0x0000e400ff027b82 */ /* 0x000e240000000a00 */
[----:B0-----:R-:W-:Y:S01]  /*0b60*/  STG.E desc[UR12][R2.64], R5 ;  /* 0x0000000502007986 */ /* 0x001fe2000c10190c */
[----:B------:R-:W-:Y:S05]  /*0b70*/  EXIT ;  /* 0x000000000000794d */ /* 0x000fea0003800000 */
.L_x_5:
[----:B------:R-:W-:-:S00]  /*0b80*/  BRA `(.L_x_5) ;  /* 0xfffffffc00fc7947 */ /* 0x000fc0000383ffff */
[----:B------:R-:W-:-:S00]  /*0b90*/  NOP ;  /* 0x0000000000007918 */ /* 0x000fc00000000000 */
        /* <DEDUP_REMOVED lines=14> */
.L_x_6:


//--------------------- .nv.shared.reserved.0     --------------------------
	.section	.nv.shared.reserved.0,"aw",@nobits
	.weak		__nv_reservedSMEM_offset_0_alias
	.size		__nv_reservedSMEM_offset_0_alias, 0, 64
	.other		__nv_reservedSMEM_offset_0_alias,@"STO_CUDA_RESERVED_SHARED STV_DEFAULT"
__nv_reservedSMEM_offset_0_alias:
	.zero		0
	.zero		64


//--------------------- .nv.constant0._Z24multi_margin_loss_kernelPKfS0_Pfiifi --------------------------
	.section	.nv.constant0._Z24multi_margin_loss_kernelPKfS0_Pfiifi,"a",@progbits
	.sectionflags	@""
	.align	4
.nv.constant0._Z24multi_margin_loss_kernelPKfS0_Pfiifi:
	.zero		936


//--------------------- SYMBOLS --------------------------

	.type		.nv.reservedSmem.offset0,@object
	.size		.nv.reservedSmem.offset0,0x4
